//
// Generated by NVIDIA NVVM Compiler
//
// Compiler Build ID: CL-36424714
// Cuda compilation tools, release 13.0, V13.0.88
// Based on NVVM 20.0.0
//

.version 9.0
.target sm_100
.address_size 64

	// .globl	_Z5mul_afPf

.visible .entry _Z5mul_afPf(
	.param .f32 _Z5mul_afPf_param_0,
	.param .u64 .ptr .align 1 _Z5mul_afPf_param_1
)
{
	.reg .b32 	%r<5>;
	.reg .b32 	%f<4>;
	.reg .b64 	%rd<5>;

	ld.param.f32 	%f1, [_Z5mul_afPf_param_0];
	ld.param.u64 	%rd1, [_Z5mul_afPf_param_1];
	cvta.to.global.u64 	%rd2, %rd1;
	mov.u32 	%r1, %tid.x;
	mov.u32 	%r2, %ctaid.x;
	mov.u32 	%r3, %ntid.x;
	mad.lo.s32 	%r4, %r2, %r3, %r1;
	mul.wide.s32 	%rd3, %r4, 4;
	add.s64 	%rd4, %rd2, %rd3;
	ld.global.f32 	%f2, [%rd4];
	mul.f32 	%f3, %f1, %f2;
	st.global.f32 	[%rd4], %f3;
	ret;

}


// ===== COMPILED SASS (sm_100) =====

	.target	sm_100

	.elftype	@"ET_EXEC"


//--------------------- .note.nv.tkinfo           --------------------------
	.section	.note.nv.tkinfo,"",@"SHT_NOTE"
	.sectionflags	@"SHF_NOTE_NV_TKINFO"
	.tkinfo
        /*0018*/ 	.word	0x00000002
        /*0030*/ 	.string	""
        /*0030*/ 	.string	"ptxas"
        /*0030*/ 	.string	"Cuda compilation tools, release 13.0, V13.0.88"
        /*0030*/ 	.string	"Build cuda_13.0.r13.0/compiler.36424714_0"
        /*0030*/ 	.string	"-arch sm_100 -m 64 "



//--------------------- .note.nv.cuinfo           --------------------------
	.section	.note.nv.cuinfo,"",@"SHT_NOTE"
	.sectionflags	@"SHF_NOTE_NV_CUINFO"
        /*0018*/ 	.short	0x0002
        /*001a*/ 	.short	0x0064
        /*001c*/ 	.short	0x0082
	.zero		2


//--------------------- .nv.info                  --------------------------
	.section	.nv.info,"",@"SHT_CUDA_INFO"
	.align	4


	//----- nvinfo : EIATTR_REGCOUNT
	.align		4
        /*0000*/ 	.byte	0x04, 0x2f
        /*0002*/ 	.short	(.L_1 - .L_0)
	.align		4
.L_0:
        /*0004*/ 	.word	index@(_Z5mul_afPf)
        /*0008*/ 	.word	0x00000008


	//----- nvinfo : EIATTR_FRAME_SIZE
	.align		4
.L_1:
        /*000c*/ 	.byte	0x04, 0x11
        /*000e*/ 	.short	(.L_3 - .L_2)
	.align		4
.L_2:
        /*0010*/ 	.word	index@(_Z5mul_afPf)
        /*0014*/ 	.word	0x00000000


	//----- nvinfo : EIATTR_MIN_STACK_SIZE
	.align		4
.L_3:
        /*0018*/ 	.byte	0x04, 0x12
        /*001a*/ 	.short	(.L_5 - .L_4)
	.align		4
.L_4:
        /*001c*/ 	.word	index@(_Z5mul_afPf)
        /*0020*/ 	.word	0x00000000
.L_5:


//--------------------- .nv.compat                --------------------------
	.section	.nv.compat,"",@"SHT_CUDA_COMPAT_INFO"
	.align	4
        /*0000*/ 	.byte	0x02, 0x09, 0x00, 0x00, 0x02, 0x02, 0x01, 0x00, 0x02, 0x05, 0x05, 0x00, 0x03, 0x07, 0x01, 0x01
        /*0010*/ 	.byte	0x02, 0x03, 0x00, 0x00, 0x02, 0x06, 0x01, 0x00, 0x04, 0x0b, 0x08, 0x00, 0x09, 0x00, 0x00, 0x00
        /*0020*/ 	.byte	0x00, 0x00, 0x00, 0x00


//--------------------- .nv.info._Z5mul_afPf      --------------------------
	.section	.nv.info._Z5mul_afPf,"",@"SHT_CUDA_INFO"
	.sectionflags	@""
	.align	4


	//----- nvinfo : EIATTR_CUDA_API_VERSION
	.align		4
        /*0000*/ 	.byte	0x04, 0x37
        /*0002*/ 	.short	(.L_7 - .L_6)
.L_6:
        /*0004*/ 	.word	0x00000082


	//----- nvinfo : EIATTR_KPARAM_INFO
	.align		4
.L_7:
        /*0008*/ 	.byte	0x04, 0x17
        /*000a*/ 	.short	(.L_9 - .L_8)
.L_8:
        /*000c*/ 	.word	0x00000000
        /*0010*/ 	.short	0x0001
        /*0012*/ 	.short	0x0008
        /*0014*/ 	.byte	0x00, 0xf5, 0x21, 0x00


	//----- nvinfo : EIATTR_KPARAM_INFO
	.align		4
.L_9:
        /*0018*/ 	.byte	0x04, 0x17
        /*001a*/ 	.short	(.L_11 - .L_10)
.L_10:
        /*001c*/ 	.word	0x00000000
        /*0020*/ 	.short	0x0000
        /*0022*/ 	.short	0x0000
        /*0024*/ 	.byte	0x00, 0xf0, 0x11, 0x00


	//----- nvinfo : EIATTR_SPARSE_MMA_MASK
	.align		4
.L_11:
        /*0028*/ 	.byte	0x03, 0x50
        /*002a*/ 	.short	0x0000


	//----- nvinfo : EIATTR_MAXREG_COUNT
	.align		4
        /*002c*/ 	.byte	0x03, 0x1b
        /*002e*/ 	.short	0x00ff


	//----- nvinfo : EIATTR_MERCURY_ISA_VERSION
	.align		4
        /*0030*/ 	.byte	0x03, 0x5f
        /*0032*/ 	.short	0x0101


	//----- nvinfo : EIATTR_VRC_CTA_INIT_COUNT
	.align		4
        /*0034*/ 	.byte	0x02, 0x4a
	.zero		1
	.zero		1


	//----- nvinfo : EIATTR_EXIT_INSTR_OFFSETS
	.align		4
        /*0038*/ 	.byte	0x04, 0x1c
        /*003a*/ 	.short	(.L_13 - .L_12)


	//   ....[0]....
.L_12:
        /*003c*/ 	.word	0x000000c0


	//----- nvinfo : EIATTR_CBANK_PARAM_SIZE
	.align		4
.L_13:
        /*0040*/ 	.byte	0x03, 0x19
        /*0042*/ 	.short	0x0010


	//----- nvinfo : EIATTR_PARAM_CBANK
	.align		4
        /*0044*/ 	.byte	0x04, 0x0a
        /*0046*/ 	.short	(.L_15 - .L_14)
	.align		4
.L_14:
        /*0048*/ 	.word	index@(.nv.constant0._Z5mul_afPf)
        /*004c*/ 	.short	0x0380
        /*004e*/ 	.short	0x0010


	//----- nvinfo : EIATTR_SW_WAR
	.align		4
.L_15:
        /*0050*/ 	.byte	0x04, 0x36
        /*0052*/ 	.short	(.L_17 - .L_16)
.L_16:
        /*0054*/ 	.word	0x00000008
.L_17:


//--------------------- .nv.callgraph             --------------------------
	.section	.nv.callgraph,"",@"SHT_CUDA_CALLGRAPH"
	.align	4
	.sectionentsize	8
	.align		4
        /*0000*/ 	.word	0x00000000
	.align		4
        /*0004*/ 	.word	0xffffffff
	.align		4
        /*0008*/ 	.word	0x00000000
	.align		4
        /*000c*/ 	.word	0xfffffffe
	.align		4
        /*0010*/ 	.word	0x00000000
	.align		4
        /*0014*/ 	.word	0xfffffffd
	.align		4
        /*0018*/ 	.word	0x00000000
	.align		4
        /*001c*/ 	.word	0xfffffffc


//--------------------- .text._Z5mul_afPf         --------------------------
	.section	.text._Z5mul_afPf,"ax",@progbits
	.align	128
        .global         _Z5mul_afPf
        .type           _Z5mul_afPf,@function
        .size           _Z5mul_afPf,(.L_x_1 - _Z5mul_afPf)
        .other          _Z5mul_afPf,@"STO_CUDA_ENTRY STV_DEFAULT"
_Z5mul_afPf:
.text._Z5mul_afPf:
[----:B------:R-:W-:Y:S01]  /*0000*/  LDC R1, c[0x0][0x37c] ;  /* 0x0000df00ff017b82 */ /* 0x000fe20000000800 */
[----:B------:R-:W0:Y:S07]  /*0010*/  S2R R5, SR_TID.X ;  /* 0x0000000000057919 */ /* 0x000e2e0000002100 */
[----:B------:R-:W0:Y:S01]  /*0020*/  S2UR UR6, SR_CTAID.X ;  /* 0x00000000000679c3 */ /* 0x000e220000002500 */
[----:B------:R-:W1:Y:S07]  /*0030*/  LDCU.64 UR4, c[0x0][0x358] ;  /* 0x00006b00ff0477ac */ /* 0x000e6e0008000a00 */
[----:B------:R-:W0:Y:S08]  /*0040*/  LDC R0, c[0x0][0x360] ;  /* 0x0000d800ff007b82 */ /* 0x000e300000000800 */
[----:B------:R-:W2:Y:S01]  /*0050*/  LDC.64 R2, c[0x0][0x388] ;  /* 0x0000e200ff027b82 */ /* 0x000ea20000000a00 */
[----:B0-----:R-:W-:Y:S01]  /*0060*/  IMAD R5, R0, UR6, R5 ;  /* 0x0000000600057c24 */ /* 0x001fe2000f8e0205 */
[----:B------:R-:W0:Y:S03]  /*0070*/  LDCU UR6, c[0x0][0x380] ;  /* 0x00007000ff0677ac */ /* 0x000e260008000800 */
[----:B--2---:R-:W-:-:S05]  /*0080*/  IMAD.WIDE R2, R5, 0x4, R2 ;  /* 0x0000000405027825 */ /* 0x004fca00078e0202 */
[----:B-1----:R-:W0:Y:S02]  /*0090*/  LDG.E R0, desc[UR4][R2.64] ;  /* 0x0000000402007981 */ /* 0x002e24000c1e1900 */
[----:B0-----:R-:W-:-:S05]  /*00a0*/  FMUL R5, R0, UR6 ;  /* 0x0000000600057c20 */ /* 0x001fca0008400000 */
[----:B------:R-:W-:Y:S01]  /*00b0*/  STG.E desc[UR4][R2.64], R5 ;  /* 0x0000000502007986 */ /* 0x000fe2000c101904 */
[----:B------:R-:W-:Y:S05]  /*00c0*/  EXIT ;  /* 0x000000000000794d */ /* 0x000fea0003800000 */
.L_x_0:
[----:B------:R-:W-:-:S00]  /*00d0*/  BRA `(.L_x_0) ;  /* 0xfffffffc00fc7947 */ /* 0x000fc0000383ffff */
[----:B------:R-:W-:-:S00]  /*00e0*/  NOP ;  /* 0x0000000000007918 */ /* 0x000fc00000000000 */
        /* <DEDUP_REMOVED lines=9> */
.L_x_1:


//--------------------- .nv.shared.reserved.0     --------------------------
	.section	.nv.shared.reserved.0,"aw",@nobits
	.weak		__nv_reservedSMEM_offset_0_alias
	.size		__nv_reservedSMEM_offset_0_alias, 0, 64
	.other		__nv_reservedSMEM_offset_0_alias,@"STO_CUDA_RESERVED_SHARED STV_DEFAULT"
__nv_reservedSMEM_offset_0_alias:
	.zero		0
	.zero		64


//--------------------- .nv.constant0._Z5mul_afPf --------------------------
	.section	.nv.constant0._Z5mul_afPf,"a",@progbits
	.sectionflags	@""
	.align	4
.nv.constant0._Z5mul_afPf:
	.zero		912


//--------------------- SYMBOLS --------------------------

	.type		.nv.reservedSmem.offset0,@object
	.size		.nv.reservedSmem.offset0,0x4
